	.headerflags	@"EF_CUDA_TEXMODE_UNIFIED EF_CUDA_64BIT_ADDRESS EF_CUDA_ACCELERATORS EF_CUDA_SM90 EF_CUDA_VIRTUAL_SM(EF_CUDA_SM90)"
	.elftype	@"ET_EXEC"


//--------------------- .nv.info                  --------------------------
	.section	.nv.info,"",@"SHT_CUDA_INFO"
	.align	4


	//----- nvinfo : EIATTR_REGCOUNT
	.align		4
        /*0000*/ 	.byte	0x04, 0x2f
        /*0002*/ 	.short	(.L_2 - .L_1)
	.align		4
.L_1:
        /*0004*/ 	.word	index@(triton_per_fused__log_softmax_mean_mul_neg_sum_1)
        /*0008*/ 	.word	0x00000018


	//----- nvinfo : EIATTR_MIN_STACK_SIZE
	.align		4
.L_2:
        /*000c*/ 	.byte	0x04, 0x12
        /*000e*/ 	.short	(.L_4 - .L_3)
	.align		4
.L_3:
        /*0010*/ 	.word	index@(triton_per_fused__log_softmax_mean_mul_neg_sum_1)
        /*0014*/ 	.word	0x00000000


	//----- nvinfo : EIATTR_FRAME_SIZE
	.align		4
.L_4:
        /*0018*/ 	.byte	0x04, 0x11
        /*001a*/ 	.short	(.L_6 - .L_5)
	.align		4
.L_5:
        /*001c*/ 	.word	index@(triton_per_fused__log_softmax_mean_mul_neg_sum_1)
        /*0020*/ 	.word	0x00000000


	//----- nvinfo : EIATTR_MIN_STACK_SIZE
	.align		4
.L_6:
        /*0024*/ 	.byte	0x04, 0x12
        /*0026*/ 	.short	(.L_8 - .L_7)
	.align		4
.L_7:
        /*0028*/ 	.word	index@(triton_per_fused__log_softmax_mean_mul_neg_sum_1)
        /*002c*/ 	.word	0x00000000
.L_8:


//--------------------- .nv.info.triton_per_fused__log_softmax_mean_mul_neg_sum_1 --------------------------
	.section	.nv.info.triton_per_fused__log_softmax_mean_mul_neg_sum_1,"",@"SHT_CUDA_INFO"
	.sectionflags	@""
	.align	4


	//----- nvinfo : EIATTR_CUDA_API_VERSION
	.align		4
        /*0000*/ 	.byte	0x04, 0x37
        /*0002*/ 	.short	(.L_10 - .L_9)
.L_9:
        /*0004*/ 	.word	0x0000007c


	//----- nvinfo : EIATTR_KPARAM_INFO
	.align		4
.L_10:
        /*0008*/ 	.byte	0x04, 0x17
        /*000a*/ 	.short	(.L_12 - .L_11)
.L_11:
        /*000c*/ 	.word	0x00000000
        /*0010*/ 	.short	0x0003
        /*0012*/ 	.short	0x0018
        /*0014*/ 	.byte	0x00, 0xf0, 0x11, 0x00


	//----- nvinfo : EIATTR_KPARAM_INFO
	.align		4
.L_12:
        /*0018*/ 	.byte	0x04, 0x17
        /*001a*/ 	.short	(.L_14 - .L_13)
.L_13:
        /*001c*/ 	.word	0x00000000
        /*0020*/ 	.short	0x0002
        /*0022*/ 	.short	0x0010
        /*0024*/ 	.byte	0x00, 0xf4, 0x21, 0x00


	//----- nvinfo : EIATTR_KPARAM_INFO
	.align		4
.L_14:
        /*0028*/ 	.byte	0x04, 0x17
        /*002a*/ 	.short	(.L_16 - .L_15)
.L_15:
        /*002c*/ 	.word	0x00000000
        /*0030*/ 	.short	0x0001
        /*0032*/ 	.short	0x0008
        /*0034*/ 	.byte	0x00, 0xf4, 0x21, 0x00


	//----- nvinfo : EIATTR_KPARAM_INFO
	.align		4
.L_16:
        /*0038*/ 	.byte	0x04, 0x17
        /*003a*/ 	.short	(.L_18 - .L_17)
.L_17:
        /*003c*/ 	.word	0x00000000
        /*0040*/ 	.short	0x0000
        /*0042*/ 	.short	0x0000
        /*0044*/ 	.byte	0x00, 0xf4, 0x21, 0x00


	//----- nvinfo : EIATTR_SPARSE_MMA_MASK
	.align		4
.L_18:
        /*0048*/ 	.byte	0x03, 0x50
        /*004a*/ 	.short	0x0000


	//----- nvinfo : EIATTR_MAXREG_COUNT
	.align		4
        /*004c*/ 	.byte	0x03, 0x1b
        /*004e*/ 	.short	0x00ff


	//----- nvinfo : EIATTR_COOP_GROUP_MASK_REGIDS
	.align		4
        /*0050*/ 	.byte	0x04, 0x29
        /*0052*/ 	.short	(.L_20 - .L_19)


	//   ....[0]....
.L_19:
        /*0054*/ 	.word	0xffffffff


	//   ....[1]....
        /*0058*/ 	.word	0xffffffff


	//   ....[2]....
        /*005c*/ 	.word	0xffffffff


	//   ....[3]....
        /*0060*/ 	.word	0xffffffff


	//   ....[4]....
        /*0064*/ 	.word	0xffffffff


	//   ....[5]....
        /*0068*/ 	.word	0xffffffff


	//----- nvinfo : EIATTR_COOP_GROUP_INSTR_OFFSETS
	.align		4
.L_20:
        /*006c*/ 	.byte	0x04, 0x28
        /*006e*/ 	.short	(.L_22 - .L_21)


	//   ....[0]....
.L_21:
        /*0070*/ 	.word	0x00000510


	//   ....[1]....
        /*0074*/ 	.word	0x00000540


	//   ....[2]....
        /*0078*/ 	.word	0x00000580


	//   ....[3]....
        /*007c*/ 	.word	0x000005a0


	//   ....[4]....
        /*0080*/ 	.word	0x000005c0


	//   ....[5]....
        /*0084*/ 	.word	0x00000630


	//----- nvinfo : EIATTR_EXIT_INSTR_OFFSETS
	.align		4
.L_22:
        /*0088*/ 	.byte	0x04, 0x1c
        /*008a*/ 	.short	(.L_24 - .L_23)


	//   ....[0]....
.L_23:
        /*008c*/ 	.word	0x000006a0


	//   ....[1]....
        /*0090*/ 	.word	0x000006e0


	//----- nvinfo : EIATTR_REQNTID
	.align		4
.L_24:
        /*0094*/ 	.byte	0x04, 0x10
        /*0096*/ 	.short	(.L_26 - .L_25)
.L_25:
        /*0098*/ 	.word	0x00000040
        /*009c*/ 	.word	0x00000001
        /*00a0*/ 	.word	0x00000001


	//----- nvinfo : EIATTR_CBANK_PARAM_SIZE
	.align		4
.L_26:
        /*00a4*/ 	.byte	0x03, 0x19
        /*00a6*/ 	.short	0x001c


	//----- nvinfo : EIATTR_PARAM_CBANK
	.align		4
        /*00a8*/ 	.byte	0x04, 0x0a
        /*00aa*/ 	.short	(.L_28 - .L_27)
	.align		4
.L_27:
        /*00ac*/ 	.word	index@(.nv.constant0.triton_per_fused__log_softmax_mean_mul_neg_sum_1)
        /*00b0*/ 	.short	0x0210
        /*00b2*/ 	.short	0x001c


	//----- nvinfo : EIATTR_SW_WAR
	.align		4
.L_28:
        /*00b4*/ 	.byte	0x04, 0x36
        /*00b6*/ 	.short	(.L_30 - .L_29)
.L_29:
        /*00b8*/ 	.word	0x00000008
.L_30:


//--------------------- .nv.callgraph             --------------------------
	.section	.nv.callgraph,"",@"SHT_CUDA_CALLGRAPH"
	.align	4
	.sectionentsize	8
	.align		4
        /*0000*/ 	.word	0x00000000
	.align		4
        /*0004*/ 	.word	0xffffffff
	.align		4
        /*0008*/ 	.word	0x00000000
	.align		4
        /*000c*/ 	.word	0xfffffffe
	.align		4
        /*0010*/ 	.word	0x00000000
	.align		4
        /*0014*/ 	.word	0xfffffffd
	.align		4
        /*0018*/ 	.word	0x00000000
	.align		4
        /*001c*/ 	.word	0xfffffffc


//--------------------- .nv.constant4             --------------------------
	.section	.nv.constant4,"a",@progbits
	.align	8
	.align		8
.nv.constant4:
        /*0000*/ 	.dword	_$_str


//--------------------- .text.triton_per_fused__log_softmax_mean_mul_neg_sum_1 --------------------------
	.section	.text.triton_per_fused__log_softmax_mean_mul_neg_sum_1,"ax",@progbits
	.sectionflags	@"SHF_BARRIERS=1"
	.align	128
        .global         triton_per_fused__log_softmax_mean_mul_neg_sum_1
        .type           triton_per_fused__log_softmax_mean_mul_neg_sum_1,@function
        .size           triton_per_fused__log_softmax_mean_mul_neg_sum_1,(.L_x_1 - triton_per_fused__log_softmax_mean_mul_neg_sum_1)
        .other          triton_per_fused__log_softmax_mean_mul_neg_sum_1,@"STO_CUDA_ENTRY STV_DEFAULT"
triton_per_fused__log_softmax_mean_mul_neg_sum_1:
.text.triton_per_fused__log_softmax_mean_mul_neg_sum_1:
[----:B------:R-:W0:Y:S01]  /*0000*/  LDC R1, c[0x0][0x28] ;  /* 0x00000a00ff017b82 */ /* 0x000e220000000800 */
[----:B------:R-:W1:Y:S07]  /*0010*/  S2R R0, SR_TID.X ;  /* 0x0000000000007919 */ /* 0x000e6e0000002100 */
[----:B------:R-:W2:Y:S01]  /*0020*/  LDC.64 R12, c[0x0][0x218] ;  /* 0x00008600ff0c7b82 */ /* 0x000ea20000000a00 */
[----:B------:R-:W-:-:S07]  /*0030*/  ULDC.64 UR6, c[0x0][0x208] ;  /* 0x0000820000067ab9 */ /* 0x000fce0000000a00 */
[----:B------:R-:W3:Y:S01]  /*0040*/  LDC.64 R14, c[0x0][0x220] ;  /* 0x00008800ff0e7b82 */ /* 0x000ee20000000a00 */
[----:B-1----:R-:W-:-:S04]  /*0050*/  SHF.L.U32 R2, R0, 0x2, RZ ;  /* 0x0000000200027819 */ /* 0x002fc800000006ff */
[----:B------:R-:W-:-:S04]  /*0060*/  LOP3.LUT R5, R2, 0xc0, RZ, 0xc0, !PT ;  /* 0x000000c002057812 */ /* 0x000fc800078ec0ff */
[----:B------:R-:W-:-:S05]  /*0070*/  LOP3.LUT R9, R5, 0xf, R0, 0xf8, !PT ;  /* 0x0000000f05097812 */ /* 0x000fca00078ef800 */
[----:B--2---:R-:W-:-:S05]  /*0080*/  IMAD.WIDE.U32 R12, R9, 0x4, R12 ;  /* 0x00000004090c7825 */ /* 0x004fca00078e000c */
[----:B------:R-:W2:Y:S04]  /*0090*/  LDG.E R6, desc[UR6][R12.64] ;  /* 0x000000060c067981 */ /* 0x000ea8000c1e1900 */
[----:B------:R-:W4:Y:S04]  /*00a0*/  LDG.E R5, desc[UR6][R12.64+0x40] ;  /* 0x000040060c057981 */ /* 0x000f28000c1e1900 */
[----:B------:R-:W5:Y:S04]  /*00b0*/  LDG.E R4, desc[UR6][R12.64+0x80] ;  /* 0x000080060c047981 */ /* 0x000f68000c1e1900 */
[----:B------:R-:W5:Y:S01]  /*00c0*/  LDG.E R7, desc[UR6][R12.64+0xc0] ;  /* 0x0000c0060c077981 */ /* 0x000f62000c1e1900 */
[----:B---3--:R-:W-:-:S05]  /*00d0*/  IMAD.WIDE.U32 R14, R9, 0x4, R14 ;  /* 0x00000004090e7825 */ /* 0x008fca00078e000e */
[----:B------:R-:W3:Y:S04]  /*00e0*/  LDG.E R10, desc[UR6][R14.64+0x40] ;  /* 0x000040060e0a7981 */ /* 0x000ee8000c1e1900 */
[----:B------:R-:W3:Y:S04]  /*00f0*/  LDG.E R9, desc[UR6][R14.64] ;  /* 0x000000060e097981 */ /* 0x000ee8000c1e1900 */
[----:B------:R-:W3:Y:S04]  /*0100*/  LDG.E R8, desc[UR6][R14.64+0x80] ;  /* 0x000080060e087981 */ /* 0x000ee8000c1e1900 */
[----:B------:R1:W3:Y:S01]  /*0110*/  LDG.E R11, desc[UR6][R14.64+0xc0] ;  /* 0x0000c0060e0b7981 */ /* 0x0002e2000c1e1900 */
[----:B------:R-:W1:Y:S01]  /*0120*/  S2UR UR5, SR_CgaCtaId ;  /* 0x00000000000579c3 */ /* 0x000e620000008800 */
[----:B------:R-:W-:-:S02]  /*0130*/  UMOV UR4, 0x400 ;  /* 0x0000040000047882 */ /* 0x000fc40000000000 */
[----:B01----:R-:W-:Y:S01]  /*0140*/  UPRMT UR4, UR5, 0x654, UR4 ;  /* 0x0000065405047896 */ /* 0x003fe20008000004 */
[----:B--2---:R-:W-:Y:S01]  /*0150*/  FMUL R16, R6, 1.4426950216293334961 ;  /* 0x3fb8aa3b06107820 */ /* 0x004fe20000400000 */
[----:B----4-:R-:W-:-:S04]  /*0160*/  FMUL R17, R5, 1.4426950216293334961 ;  /* 0x3fb8aa3b05117820 */ /* 0x010fc80000400000 */
[----:B------:R-:W-:Y:S01]  /*0170*/  FSETP.GEU.AND P0, PT, R16, -126, PT ;  /* 0xc2fc00001000780b */ /* 0x000fe20003f0e000 */
[----:B-----5:R-:W-:Y:S01]  /*0180*/  FMUL R18, R4, 1.4426950216293334961 ;  /* 0x3fb8aa3b04127820 */ /* 0x020fe20000400000 */
[----:B------:R-:W-:Y:S01]  /*0190*/  FSETP.GEU.AND P1, PT, R17, -126, PT ;  /* 0xc2fc00001100780b */ /* 0x000fe20003f2e000 */
[----:B------:R-:W-:-:S03]  /*01a0*/  FMUL R19, R7, 1.4426950216293334961 ;  /* 0x3fb8aa3b07137820 */ /* 0x000fc60000400000 */
[----:B------:R-:W-:Y:S02]  /*01b0*/  FSETP.GEU.AND P2, PT, R18, -126, PT ;  /* 0xc2fc00001200780b */ /* 0x000fe40003f4e000 */
[----:B------:R-:W-:-:S05]  /*01c0*/  FSETP.GEU.AND P3, PT, R19, -126, PT ;  /* 0xc2fc00001300780b */ /* 0x000fca0003f6e000 */
[----:B------:R-:W-:Y:S02]  /*01d0*/  @!P0 FMUL R16, R16, 0.5 ;  /* 0x3f00000010108820 */ /* 0x000fe40000400000 */
[----:B------:R-:W-:Y:S02]  /*01e0*/  @!P1 FMUL R17, R17, 0.5 ;  /* 0x3f00000011119820 */ /* 0x000fe40000400000 */
[----:B------:R-:W0:Y:S02]  /*01f0*/  MUFU.EX2 R12, R16 ;  /* 0x00000010000c7308 */ /* 0x000e240000000800 */
[----:B------:R-:W-:Y:S02]  /*0200*/  @!P2 FMUL R18, R18, 0.5 ;  /* 0x3f0000001212a820 */ /* 0x000fe40000400000 */
[----:B------:R-:W-:-:S04]  /*0210*/  @!P3 FMUL R19, R19, 0.5 ;  /* 0x3f0000001313b820 */ /* 0x000fc80000400000 */
[----:B------:R1:W2:Y:S01]  /*0220*/  MUFU.EX2 R13, R17 ;  /* 0x00000011000d7308 */ /* 0x0002a20000000800 */
[----:B0-----:R-:W-:-:S07]  /*0230*/  @!P0 FMUL R12, R12, R12 ;  /* 0x0000000c0c0c8220 */ /* 0x001fce0000400000 */
[----:B------:R-:W0:Y:S01]  /*0240*/  MUFU.EX2 R15, R18 ;  /* 0x00000012000f7308 */ /* 0x000e220000000800 */
[----:B-1----:R-:W-:Y:S01]  /*0250*/  HFMA2.MMA R17, -RZ, RZ, 1.5048828125, 33.21875 ;  /* 0x3e055027ff117435 */ /* 0x002fe200000001ff */
[----:B--2---:R-:W-:-:S06]  /*0260*/  @!P1 FMUL R13, R13, R13 ;  /* 0x0000000d0d0d9220 */ /* 0x004fcc0000400000 */
[----:B------:R-:W1:Y:S01]  /*0270*/  MUFU.EX2 R21, R19 ;  /* 0x0000001300157308 */ /* 0x000e620000000800 */
[----:B------:R-:W-:Y:S01]  /*0280*/  FADD R12, R12, R13 ;  /* 0x0000000d0c0c7221 */ /* 0x000fe20000000000 */
[----:B0-----:R-:W-:-:S04]  /*0290*/  @!P2 FMUL R15, R15, R15 ;  /* 0x0000000f0f0fa220 */ /* 0x001fc80000400000 */
[----:B------:R-:W-:Y:S01]  /*02a0*/  FADD R12, R12, R15 ;  /* 0x0000000f0c0c7221 */ /* 0x000fe20000000000 */
[----:B-1----:R-:W-:-:S04]  /*02b0*/  @!P3 FMUL R21, R21, R21 ;  /* 0x000000151515b220 */ /* 0x002fc80000400000 */
[----:B------:R-:W-:-:S05]  /*02c0*/  FADD R12, R12, R21 ;  /* 0x000000150c0c7221 */ /* 0x000fca0000000000 */
[----:B------:R-:W-:-:S13]  /*02d0*/  FSETP.GEU.AND P0, PT, R12, 1.175494350822287508e-38, PT ;  /* 0x008000000c00780b */ /* 0x000fda0003f0e000 */
[----:B------:R-:W-:-:S05]  /*02e0*/  @!P0 FMUL R12, R12, 8388608 ;  /* 0x4b0000000c0c8820 */ /* 0x000fca0000400000 */
[----:B------:R-:W-:Y:S02]  /*02f0*/  IADD3 R13, R12, -0x3f2aaaab, RZ ;  /* 0xc0d555550c0d7810 */ /* 0x000fe40007ffe0ff */
[----:B------:R-:W-:Y:S02]  /*0300*/  ISETP.GE.U32.AND P1, PT, R12, 0x7f800000, PT ;  /* 0x7f8000000c00780c */ /* 0x000fe40003f26070 */
[----:B------:R-:W-:-:S04]  /*0310*/  LOP3.LUT R15, R13, 0xff800000, RZ, 0xc0, !PT ;  /* 0xff8000000d0f7812 */ /* 0x000fc800078ec0ff */
[----:B------:R-:W-:Y:S02]  /*0320*/  IADD3 R13, R12, -R15, RZ ;  /* 0x8000000f0c0d7210 */ /* 0x000fe40007ffe0ff */
[----:B------:R-:W-:-:S03]  /*0330*/  I2FP.F32.S32 R14, R15 ;  /* 0x0000000f000e7245 */ /* 0x000fc60000201400 */
[----:B------:R-:W-:Y:S02]  /*0340*/  FADD R16, R13, -1 ;  /* 0xbf8000000d107421 */ /* 0x000fe40000000000 */
[----:B------:R-:W-:Y:S02]  /*0350*/  @P1 MOV R15, 0x7f800000 ;  /* 0x7f800000000f1802 */ /* 0x000fe40000000f00 */
[----:B------:R-:W-:-:S04]  /*0360*/  FFMA.FTZ R13, R16, -R17, 0.14084610342979431152 ;  /* 0x3e1039f6100d7423 */ /* 0x000fc80000010811 */
[----:B------:R-:W-:-:S04]  /*0370*/  FFMA.FTZ R13, R16, R13, -0.12148627638816833496 ;  /* 0xbdf8cdcc100d7423 */ /* 0x000fc8000001000d */
[----:B------:R-:W-:-:S04]  /*0380*/  FFMA.FTZ R13, R16, R13, 0.13980610668659210205 ;  /* 0x3e0f2955100d7423 */ /* 0x000fc8000001000d */
[----:B------:R-:W-:-:S04]  /*0390*/  FFMA.FTZ R13, R16, R13, -0.16684235632419586182 ;  /* 0xbe2ad8b9100d7423 */ /* 0x000fc8000001000d */
[----:B------:R-:W-:-:S04]  /*03a0*/  FFMA.FTZ R13, R16, R13, 0.20012299716472625732 ;  /* 0x3e4ced0b100d7423 */ /* 0x000fc8000001000d */
[----:B------:R-:W-:-:S04]  /*03b0*/  FFMA.FTZ R13, R16, R13, -0.24999669194221496582 ;  /* 0xbe7fff22100d7423 */ /* 0x000fc8000001000d */
[----:B------:R-:W-:-:S04]  /*03c0*/  FFMA.FTZ R13, R16, R13, 0.33333182334899902344 ;  /* 0x3eaaaa78100d7423 */ /* 0x000fc8000001000d */
[----:B------:R-:W-:Y:S01]  /*03d0*/  FFMA.FTZ R17, R16, R13, -0.5 ;  /* 0xbf00000010117423 */ /* 0x000fe2000001000d */
[----:B------:R-:W-:Y:S02]  /*03e0*/  FSEL R13, RZ, -23, P0 ;  /* 0xc1b80000ff0d7808 */ /* 0x000fe40000000000 */
[----:B------:R-:W-:Y:S01]  /*03f0*/  FSETP.NEU.AND P0, PT, R12, RZ, PT ;  /* 0x000000ff0c00720b */ /* 0x000fe20003f0d000 */
[----:B------:R-:W-:Y:S02]  /*0400*/  FMUL R17, R16, R17 ;  /* 0x0000001110117220 */ /* 0x000fe40000400000 */
[----:B------:R-:W-:Y:S02]  /*0410*/  FFMA.FTZ R13, R14, 1.1920928955078125e-07, R13 ;  /* 0x340000000e0d7823 */ /* 0x000fe4000001000d */
[----:B------:R-:W-:-:S04]  /*0420*/  FFMA.FTZ R16, R16, R17, R16 ;  /* 0x0000001110107223 */ /* 0x000fc80000010010 */
[----:B------:R-:W-:Y:S01]  /*0430*/  FFMA.FTZ R13, R13, 0.69314718246459960938, R16 ;  /* 0x3f3172180d0d7823 */ /* 0x000fe20000010010 */
[----:B------:R-:W-:Y:S01]  /*0440*/  @P1 FFMA.FTZ R13, R12, R15, +INF ;  /* 0x7f8000000c0d1423 */ /* 0x000fe2000001000f */
[----:B------:R-:W-:-:S04]  /*0450*/  ISETP.GE.AND P1, PT, R0, 0x2, PT ;  /* 0x000000020000780c */ /* 0x000fc80003f26270 */
[----:B------:R-:W-:Y:S02]  /*0460*/  FSEL R13, R13, -INF , P0 ;  /* 0xff8000000d0d7808 */ /* 0x000fe40000000000 */
[----:B------:R-:W-:-:S03]  /*0470*/  LOP3.LUT P0, RZ, R0, 0x1f, RZ, 0xc0, !PT ;  /* 0x0000001f00ff7812 */ /* 0x000fc6000780c0ff */
[--C-:B------:R-:W-:Y:S01]  /*0480*/  FADD R5, R5, -R13.reuse ;  /* 0x8000000d05057221 */ /* 0x100fe20000000000 */
[--C-:B------:R-:W-:Y:S01]  /*0490*/  FADD R6, R6, -R13.reuse ;  /* 0x8000000d06067221 */ /* 0x100fe20000000000 */
[--C-:B------:R-:W-:Y:S01]  /*04a0*/  FADD R4, R4, -R13.reuse ;  /* 0x8000000d04047221 */ /* 0x100fe20000000000 */
[----:B------:R-:W-:Y:S01]  /*04b0*/  FADD R7, R7, -R13 ;  /* 0x8000000d07077221 */ /* 0x000fe20000000000 */
[----:B---3--:R-:W-:-:S04]  /*04c0*/  FMUL R10, R10, R5 ;  /* 0x000000050a0a7220 */ /* 0x008fc80000400000 */
[----:B------:R-:W-:-:S04]  /*04d0*/  FFMA R9, R9, R6, R10 ;  /* 0x0000000609097223 */ /* 0x000fc8000000000a */
[----:B------:R-:W-:-:S04]  /*04e0*/  FFMA R4, R8, R4, R9 ;  /* 0x0000000408047223 */ /* 0x000fc80000000009 */
[----:B------:R-:W-:-:S04]  /*04f0*/  FFMA R4, R11, R7, R4 ;  /* 0x000000070b047223 */ /* 0x000fc80000000004 */
[----:B------:R-:W-:-:S05]  /*0500*/  FADD R4, RZ, -R4 ;  /* 0x80000004ff047221 */ /* 0x000fca0000000000 */
[----:B------:R-:W0:Y:S02]  /*0510*/  SHFL.BFLY PT, R5, R4, 0x10, 0x1f ;  /* 0x0e001f0004057f89 */ /* 0x000e2400000e0000 */
[----:B0-----:R-:W-:Y:S01]  /*0520*/  FADD R5, R4, R5 ;  /* 0x0000000504057221 */ /* 0x001fe20000000000 */
[----:B------:R-:W-:-:S04]  /*0530*/  SHF.R.U32.HI R4, RZ, 0x3, R0 ;  /* 0x00000003ff047819 */ /* 0x000fc80000011600 */
[----:B------:R-:W0:Y:S01]  /*0540*/  SHFL.BFLY PT, R6, R5, 0x8, 0x1f ;  /* 0x0d001f0005067f89 */ /* 0x000e2200000e0000 */
[----:B------:R-:W-:Y:S01]  /*0550*/  LOP3.LUT R4, R4, 0x4, RZ, 0xc0, !PT ;  /* 0x0000000404047812 */ /* 0x000fe200078ec0ff */
[----:B0-----:R-:W-:Y:S01]  /*0560*/  FADD R6, R5, R6 ;  /* 0x0000000605067221 */ /* 0x001fe20000000000 */
[----:B------:R-:W-:-:S04]  /*0570*/  LOP3.LUT R5, R0, 0x1, RZ, 0xc0, !PT ;  /* 0x0000000100057812 */ /* 0x000fc800078ec0ff */
[----:B------:R-:W0:Y:S02]  /*0580*/  SHFL.BFLY PT, R7, R6, 0x4, 0x1f ;  /* 0x0c801f0006077f89 */ /* 0x000e2400000e0000 */
[----:B0-----:R-:W-:-:S05]  /*0590*/  FADD R7, R6, R7 ;  /* 0x0000000706077221 */ /* 0x001fca0000000000 */
[----:B------:R-:W0:Y:S02]  /*05a0*/  SHFL.BFLY PT, R8, R7, 0x2, 0x1f ;  /* 0x0c401f0007087f89 */ /* 0x000e2400000e0000 */
[----:B0-----:R-:W-:-:S05]  /*05b0*/  FADD R8, R7, R8 ;  /* 0x0000000807087221 */ /* 0x001fca0000000000 */
[----:B------:R-:W0:Y:S02]  /*05c0*/  SHFL.BFLY PT, R9, R8, 0x1, 0x1f ;  /* 0x0c201f0008097f89 */ /* 0x000e2400000e0000 */
[----:B0-----:R-:W-:-:S05]  /*05d0*/  FADD R9, R8, R9 ;  /* 0x0000000908097221 */ /* 0x001fca0000000000 */
[----:B------:R-:W-:Y:S01]  /*05e0*/  @!P0 STS [R4+UR4], R9 ;  /* 0x0000000904008988 */ /* 0x000fe20008000804 */
[----:B------:R-:W-:Y:S01]  /*05f0*/  BAR.SYNC.DEFER_BLOCKING 0x0 ;  /* 0x0000000000007b1d */ /* 0x000fe20000010000 */
[----:B------:R-:W-:-:S04]  /*0600*/  ISETP.NE.U32.AND P0, PT, R5, 0x1, PT ;  /* 0x000000010500780c */ /* 0x000fc80003f05070 */
[----:B------:R-:W-:Y:S01]  /*0610*/  ISETP.LT.AND P0, PT, R0, 0x2, P0 ;  /* 0x000000020000780c */ /* 0x000fe20000701270 */
[----:B------:R-:W0:Y:S04]  /*0620*/  @!P1 LDS R3, [R2+UR4] ;  /* 0x0000000402039984 */ /* 0x000e280008000800 */
[----:B0-----:R-:W0:Y:S02]  /*0630*/  SHFL.BFLY PT, R6, R3, 0x1, 0x1f ;  /* 0x0c201f0003067f89 */ /* 0x001e2400000e0000 */
[----:B0-----:R-:W-:-:S06]  /*0640*/  FADD R5, R3, R6 ;  /* 0x0000000603057221 */ /* 0x001fcc0000000000 */
[----:B------:R0:W-:Y:S01]  /*0650*/  @P0 STS [R2+UR4], R5 ;  /* 0x0000000502000988 */ /* 0x0001e20008000804 */
[----:B------:R-:W-:Y:S01]  /*0660*/  BAR.SYNC.DEFER_BLOCKING 0x0 ;  /* 0x0000000000007b1d */ /* 0x000fe20000010000 */
[----:B------:R-:W-:-:S05]  /*0670*/  LOP3.LUT P0, RZ, R0, 0x3f, RZ, 0xc0, !PT ;  /* 0x0000003f00ff7812 */ /* 0x000fca000780c0ff */
[----:B------:R-:W1:Y:S02]  /*0680*/  LDS R6, [UR4] ;  /* 0x00000004ff067984 */ /* 0x000e640008000800 */
[----:B------:R-:W-:Y:S06]  /*0690*/  BAR.SYNC.DEFER_BLOCKING 0x0 ;  /* 0x0000000000007b1d */ /* 0x000fec0000010000 */
[----:B0-----:R-:W-:Y:S05]  /*06a0*/  @P0 EXIT ;  /* 0x000000000000094d */ /* 0x001fea0003800000 */
[----:B------:R-:W0:Y:S01]  /*06b0*/  LDC.64 R2, c[0x0][0x210] ;  /* 0x00008400ff027b82 */ /* 0x000e220000000a00 */
[----:B-1----:R-:W-:-:S05]  /*06c0*/  FMUL R5, R6, 0.015625 ;  /* 0x3c80000006057820 */ /* 0x002fca0000400000 */
[----:B0-----:R-:W-:Y:S01]  /*06d0*/  STG.E desc[UR6][R2.64], R5 ;  /* 0x0000000502007986 */ /* 0x001fe2000c101906 */
[----:B------:R-:W-:Y:S05]  /*06e0*/  EXIT ;  /* 0x000000000000794d */ /* 0x000fea0003800000 */
.L_x_0:
[----:B------:R-:W-:-:S00]  /*06f0*/  BRA `(.L_x_0) ;  /* 0xfffffffc00fc7947 */ /* 0x000fc0000383ffff */
[----:B------:R-:W-:-:S00]  /*0700*/  NOP ;  /* 0x0000000000007918 */ /* 0x000fc00000000000 */
[----:B------:R-:W-:-:S00]  /*0710*/  NOP ;  /* 0x0000000000007918 */ /* 0x000fc00000000000 */
[----:B------:R-:W-:-:S00]  /*0720*/  NOP ;  /* 0x0000000000007918 */ /* 0x000fc00000000000 */
[----:B------:R-:W-:-:S00]  /*0730*/  NOP ;  /* 0x0000000000007918 */ /* 0x000fc00000000000 */
[----:B------:R-:W-:-:S00]  /*0740*/  NOP ;  /* 0x0000000000007918 */ /* 0x000fc00000000000 */
[----:B------:R-:W-:-:S00]  /*0750*/  NOP ;  /* 0x0000000000007918 */ /* 0x000fc00000000000 */
[----:B------:R-:W-:-:S00]  /*0760*/  NOP ;  /* 0x0000000000007918 */ /* 0x000fc00000000000 */
[----:B------:R-:W-:-:S00]  /*0770*/  NOP ;  /* 0x0000000000007918 */ /* 0x000fc00000000000 */
.L_x_1:


//--------------------- .nv.global.init           --------------------------
	.section	.nv.global.init,"aw",@progbits
.nv.global.init:
	.type		_$_str,@object
	.size		_$_str,(.L_0 - _$_str)
_$_str:
        /*0000*/ 	.byte	0x5f, 0x5f, 0x43, 0x55, 0x44, 0x41, 0x5f, 0x46, 0x54, 0x5a, 0x00
.L_0:


//--------------------- .nv.shared.triton_per_fused__log_softmax_mean_mul_neg_sum_1 --------------------------
	.section	.nv.shared.triton_per_fused__log_softmax_mean_mul_neg_sum_1,"aw",@nobits
	.sectionflags	@""
	.align	16
	.zero		1024


//--------------------- .nv.constant0.triton_per_fused__log_softmax_mean_mul_neg_sum_1 --------------------------
	.section	.nv.constant0.triton_per_fused__log_softmax_mean_mul_neg_sum_1,"a",@progbits
	.sectionflags	@""
	.align	4
.nv.constant0.triton_per_fused__log_softmax_mean_mul_neg_sum_1:
	.zero		556
